//
// Generated by NVIDIA NVVM Compiler
//
// Compiler Build ID: CL-36424714
// Cuda compilation tools, release 13.0, V13.0.88
// Based on NVVM 20.0.0
//

.version 9.0
.target sm_100
.address_size 64

	// .globl	_Z9vectorAddPfii

.visible .entry _Z9vectorAddPfii(
	.param .u64 .ptr .align 1 _Z9vectorAddPfii_param_0,
	.param .u32 _Z9vectorAddPfii_param_1,
	.param .u32 _Z9vectorAddPfii_param_2
)
{
	.reg .pred 	%p<7>;
	.reg .b32 	%r<31>;
	.reg .b32 	%f<11>;
	.reg .b64 	%rd<11>;

	ld.param.u64 	%rd2, [_Z9vectorAddPfii_param_0];
	ld.param.u32 	%r12, [_Z9vectorAddPfii_param_2];
	cvta.to.global.u64 	%rd1, %rd2;
	mov.u32 	%r13, %tid.x;
	mov.u32 	%r14, %ctaid.x;
	mov.u32 	%r15, %ntid.x;
	mad.lo.s32 	%r29, %r14, %r15, %r13;
	mov.u32 	%r16, %nctaid.x;
	mul.lo.s32 	%r2, %r15, %r16;
	setp.ge.s32 	%p1, %r29, %r12;
	@%p1 bra 	$L__BB0_7;
	add.s32 	%r17, %r29, %r2;
	max.s32 	%r18, %r12, %r17;
	setp.lt.s32 	%p2, %r17, %r12;
	selp.u32 	%r19, 1, 0, %p2;
	add.s32 	%r20, %r17, %r19;
	sub.s32 	%r21, %r18, %r20;
	div.u32 	%r22, %r21, %r2;
	add.s32 	%r3, %r22, %r19;
	and.b32  	%r23, %r3, 3;
	setp.eq.s32 	%p3, %r23, 3;
	@%p3 bra 	$L__BB0_4;
	add.s32 	%r24, %r3, 1;
	and.b32  	%r25, %r24, 3;
	neg.s32 	%r27, %r25;
$L__BB0_3:
	.pragma "nounroll";
	mul.wide.s32 	%rd3, %r29, 4;
	add.s64 	%rd4, %rd1, %rd3;
	ld.global.f32 	%f1, [%rd4];
	add.f32 	%f2, %f1, %f1;
	st.global.f32 	[%rd4], %f2;
	add.s32 	%r29, %r29, %r2;
	add.s32 	%r27, %r27, 1;
	setp.ne.s32 	%p4, %r27, 0;
	@%p4 bra 	$L__BB0_3;
$L__BB0_4:
	setp.lt.u32 	%p5, %r3, 3;
	@%p5 bra 	$L__BB0_7;
	mul.wide.s32 	%rd7, %r2, 4;
	shl.b32 	%r26, %r2, 2;
$L__BB0_6:
	mul.wide.s32 	%rd5, %r29, 4;
	add.s64 	%rd6, %rd1, %rd5;
	ld.global.f32 	%f3, [%rd6];
	add.f32 	%f4, %f3, %f3;
	st.global.f32 	[%rd6], %f4;
	add.s64 	%rd8, %rd6, %rd7;
	ld.global.f32 	%f5, [%rd8];
	add.f32 	%f6, %f5, %f5;
	st.global.f32 	[%rd8], %f6;
	add.s64 	%rd9, %rd8, %rd7;
	ld.global.f32 	%f7, [%rd9];
	add.f32 	%f8, %f7, %f7;
	st.global.f32 	[%rd9], %f8;
	add.s64 	%rd10, %rd9, %rd7;
	ld.global.f32 	%f9, [%rd10];
	add.f32 	%f10, %f9, %f9;
	st.global.f32 	[%rd10], %f10;
	add.s32 	%r29, %r26, %r29;
	setp.lt.s32 	%p6, %r29, %r12;
	@%p6 bra 	$L__BB0_6;
$L__BB0_7:
	ret;

}


// ===== COMPILED SASS (sm_100) =====

	.target	sm_100

	.elftype	@"ET_EXEC"


//--------------------- .note.nv.tkinfo           --------------------------
	.section	.note.nv.tkinfo,"",@"SHT_NOTE"
	.sectionflags	@"SHF_NOTE_NV_TKINFO"
	.tkinfo
        /*0018*/ 	.word	0x00000002
        /*0030*/ 	.string	""
        /*0030*/ 	.string	"ptxas"
        /*0030*/ 	.string	"Cuda compilation tools, release 13.0, V13.0.88"
        /*0030*/ 	.string	"Build cuda_13.0.r13.0/compiler.36424714_0"
        /*0030*/ 	.string	"-arch sm_100 -m 64 "



//--------------------- .note.nv.cuinfo           --------------------------
	.section	.note.nv.cuinfo,"",@"SHT_NOTE"
	.sectionflags	@"SHF_NOTE_NV_CUINFO"
        /*0018*/ 	.short	0x0002
        /*001a*/ 	.short	0x0064
        /*001c*/ 	.short	0x0082
	.zero		2


//--------------------- .nv.info                  --------------------------
	.section	.nv.info,"",@"SHT_CUDA_INFO"
	.align	4


	//----- nvinfo : EIATTR_REGCOUNT
	.align		4
        /*0000*/ 	.byte	0x04, 0x2f
        /*0002*/ 	.short	(.L_1 - .L_0)
	.align		4
.L_0:
        /*0004*/ 	.word	index@(_Z9vectorAddPfii)
        /*0008*/ 	.word	0x00000018


	//----- nvinfo : EIATTR_FRAME_SIZE
	.align		4
.L_1:
        /*000c*/ 	.byte	0x04, 0x11
        /*000e*/ 	.short	(.L_3 - .L_2)
	.align		4
.L_2:
        /*0010*/ 	.word	index@(_Z9vectorAddPfii)
        /*0014*/ 	.word	0x00000000


	//----- nvinfo : EIATTR_MIN_STACK_SIZE
	.align		4
.L_3:
        /*0018*/ 	.byte	0x04, 0x12
        /*001a*/ 	.short	(.L_5 - .L_4)
	.align		4
.L_4:
        /*001c*/ 	.word	index@(_Z9vectorAddPfii)
        /*0020*/ 	.word	0x00000000
.L_5:


//--------------------- .nv.compat                --------------------------
	.section	.nv.compat,"",@"SHT_CUDA_COMPAT_INFO"
	.align	4
        /*0000*/ 	.byte	0x02, 0x09, 0x00, 0x00, 0x02, 0x02, 0x01, 0x00, 0x02, 0x05, 0x05, 0x00, 0x03, 0x07, 0x01, 0x01
        /*0010*/ 	.byte	0x02, 0x03, 0x00, 0x00, 0x02, 0x06, 0x01, 0x00, 0x04, 0x0b, 0x08, 0x00, 0x09, 0x00, 0x00, 0x00
        /*0020*/ 	.byte	0x00, 0x00, 0x00, 0x00


//--------------------- .nv.info._Z9vectorAddPfii --------------------------
	.section	.nv.info._Z9vectorAddPfii,"",@"SHT_CUDA_INFO"
	.sectionflags	@""
	.align	4


	//----- nvinfo : EIATTR_CUDA_API_VERSION
	.align		4
        /*0000*/ 	.byte	0x04, 0x37
        /*0002*/ 	.short	(.L_7 - .L_6)
.L_6:
        /*0004*/ 	.word	0x00000082


	//----- nvinfo : EIATTR_KPARAM_INFO
	.align		4
.L_7:
        /*0008*/ 	.byte	0x04, 0x17
        /*000a*/ 	.short	(.L_9 - .L_8)
.L_8:
        /*000c*/ 	.word	0x00000000
        /*0010*/ 	.short	0x0002
        /*0012*/ 	.short	0x000c
        /*0014*/ 	.byte	0x00, 0xf0, 0x11, 0x00


	//----- nvinfo : EIATTR_KPARAM_INFO
	.align		4
.L_9:
        /*0018*/ 	.byte	0x04, 0x17
        /*001a*/ 	.short	(.L_11 - .L_10)
.L_10:
        /*001c*/ 	.word	0x00000000
        /*0020*/ 	.short	0x0001
        /*0022*/ 	.short	0x0008
        /*0024*/ 	.byte	0x00, 0xf0, 0x11, 0x00


	//----- nvinfo : EIATTR_KPARAM_INFO
	.align		4
.L_11:
        /*0028*/ 	.byte	0x04, 0x17
        /*002a*/ 	.short	(.L_13 - .L_12)
.L_12:
        /*002c*/ 	.word	0x00000000
        /*0030*/ 	.short	0x0000
        /*0032*/ 	.short	0x0000
        /*0034*/ 	.byte	0x00, 0xf5, 0x21, 0x00


	//----- nvinfo : EIATTR_SPARSE_MMA_MASK
	.align		4
.L_13:
        /*0038*/ 	.byte	0x03, 0x50
        /*003a*/ 	.short	0x0000


	//----- nvinfo : EIATTR_MAXREG_COUNT
	.align		4
        /*003c*/ 	.byte	0x03, 0x1b
        /*003e*/ 	.short	0x00ff


	//----- nvinfo : EIATTR_MERCURY_ISA_VERSION
	.align		4
        /*0040*/ 	.byte	0x03, 0x5f
        /*0042*/ 	.short	0x0101


	//----- nvinfo : EIATTR_VRC_CTA_INIT_COUNT
	.align		4
        /*0044*/ 	.byte	0x02, 0x4a
	.zero		1
	.zero		1


	//----- nvinfo : EIATTR_EXIT_INSTR_OFFSETS
	.align		4
        /*0048*/ 	.byte	0x04, 0x1c
        /*004a*/ 	.short	(.L_15 - .L_14)


	//   ....[0]....
.L_14:
        /*004c*/ 	.word	0x00000090


	//   ....[1]....
        /*0050*/ 	.word	0x00000360


	//   ....[2]....
        /*0054*/ 	.word	0x000004a0


	//----- nvinfo : EIATTR_CRS_STACK_SIZE
	.align		4
.L_15:
        /*0058*/ 	.byte	0x04, 0x1e
        /*005a*/ 	.short	(.L_17 - .L_16)
.L_16:
        /*005c*/ 	.word	0x00000000


	//----- nvinfo : EIATTR_CBANK_PARAM_SIZE
	.align		4
.L_17:
        /*0060*/ 	.byte	0x03, 0x19
        /*0062*/ 	.short	0x0010


	//----- nvinfo : EIATTR_PARAM_CBANK
	.align		4
        /*0064*/ 	.byte	0x04, 0x0a
        /*0066*/ 	.short	(.L_19 - .L_18)
	.align		4
.L_18:
        /*0068*/ 	.word	index@(.nv.constant0._Z9vectorAddPfii)
        /*006c*/ 	.short	0x0380
        /*006e*/ 	.short	0x0010


	//----- nvinfo : EIATTR_SW_WAR
	.align		4
.L_19:
        /*0070*/ 	.byte	0x04, 0x36
        /*0072*/ 	.short	(.L_21 - .L_20)
.L_20:
        /*0074*/ 	.word	0x00000008
.L_21:


//--------------------- .nv.callgraph             --------------------------
	.section	.nv.callgraph,"",@"SHT_CUDA_CALLGRAPH"
	.align	4
	.sectionentsize	8
	.align		4
        /*0000*/ 	.word	0x00000000
	.align		4
        /*0004*/ 	.word	0xffffffff
	.align		4
        /*0008*/ 	.word	0x00000000
	.align		4
        /*000c*/ 	.word	0xfffffffe
	.align		4
        /*0010*/ 	.word	0x00000000
	.align		4
        /*0014*/ 	.word	0xfffffffd
	.align		4
        /*0018*/ 	.word	0x00000000
	.align		4
        /*001c*/ 	.word	0xfffffffc


//--------------------- .text._Z9vectorAddPfii    --------------------------
	.section	.text._Z9vectorAddPfii,"ax",@progbits
	.align	128
        .global         _Z9vectorAddPfii
        .type           _Z9vectorAddPfii,@function
        .size           _Z9vectorAddPfii,(.L_x_5 - _Z9vectorAddPfii)
        .other          _Z9vectorAddPfii,@"STO_CUDA_ENTRY STV_DEFAULT"
_Z9vectorAddPfii:
.text._Z9vectorAddPfii:
[----:B------:R-:W-:Y:S01]  /*0000*/  LDC R1, c[0x0][0x37c] ;  /* 0x0000df00ff017b82 */ /* 0x000fe20000000800 */
[----:B------:R-:W0:Y:S07]  /*0010*/  S2R R5, SR_TID.X ;  /* 0x0000000000057919 */ /* 0x000e2e0000002100 */
[----:B------:R-:W0:Y:S01]  /*0020*/  S2UR UR4, SR_CTAID.X ;  /* 0x00000000000479c3 */ /* 0x000e220000002500 */
[----:B------:R-:W1:Y:S07]  /*0030*/  LDCU UR6, c[0x0][0x38c] ;  /* 0x00007180ff0677ac */ /* 0x000e6e0008000800 */
[----:B------:R-:W0:Y:S01]  /*0040*/  LDC R0, c[0x0][0x360] ;  /* 0x0000d800ff007b82 */ /* 0x000e220000000800 */
[----:B------:R-:W2:Y:S01]  /*0050*/  LDCU UR5, c[0x0][0x370] ;  /* 0x00006e00ff0577ac */ /* 0x000ea20008000800 */
[----:B0-----:R-:W-:-:S02]  /*0060*/  IMAD R5, R0, UR4, R5 ;  /* 0x0000000400057c24 */ /* 0x001fc4000f8e0205 */
[----:B--2---:R-:W-:-:S03]  /*0070*/  IMAD R0, R0, UR5, RZ ;  /* 0x0000000500007c24 */ /* 0x004fc6000f8e02ff */
[----:B-1----:R-:W-:-:S13]  /*0080*/  ISETP.GE.AND P0, PT, R5, UR6, PT ;  /* 0x0000000605007c0c */ /* 0x002fda000bf06270 */
[----:B------:R-:W-:Y:S05]  /*0090*/  @P0 EXIT ;  /* 0x000000000000094d */ /* 0x000fea0003800000 */
[----:B------:R-:W0:Y:S01]  /*00a0*/  I2F.U32.RP R8, R0 ;  /* 0x0000000000087306 */ /* 0x000e220000209000 */
[C---:B------:R-:W-:Y:S01]  /*00b0*/  IADD3 R4, PT, PT, R0.reuse, R5, RZ ;  /* 0x0000000500047210 */ /* 0x040fe20007ffe0ff */
[----:B------:R-:W-:Y:S01]  /*00c0*/  IMAD.MOV R9, RZ, RZ, -R0 ;  /* 0x000000ffff097224 */ /* 0x000fe200078e0a00 */
[----:B------:R-:W-:Y:S01]  /*00d0*/  ISETP.NE.U32.AND P2, PT, R0, RZ, PT ;  /* 0x000000ff0000720c */ /* 0x000fe20003f45070 */
[----:B------:R-:W1:Y:S01]  /*00e0*/  LDCU.64 UR4, c[0x0][0x358] ;  /* 0x00006b00ff0477ac */ /* 0x000e620008000a00 */
[C---:B------:R-:W-:Y:S01]  /*00f0*/  ISETP.GE.AND P0, PT, R4.reuse, UR6, PT ;  /* 0x0000000604007c0c */ /* 0x040fe2000bf06270 */
[----:B------:R-:W-:Y:S01]  /*0100*/  BSSY.RECONVERGENT B0, `(.L_x_0) ;  /* 0x0000025000007945 */ /* 0x000fe20003800200 */
[----:B------:R-:W-:Y:S02]  /*0110*/  VIMNMX R7, PT, PT, R4, UR6, !PT ;  /* 0x0000000604077c48 */ /* 0x000fe4000ffe0100 */
[----:B------:R-:W-:-:S04]  /*0120*/  SEL R6, RZ, 0x1, P0 ;  /* 0x00000001ff067807 */ /* 0x000fc80000000000 */
[----:B------:R-:W-:Y:S01]  /*0130*/  IADD3 R7, PT, PT, R7, -R4, -R6 ;  /* 0x8000000407077210 */ /* 0x000fe20007ffe806 */
[----:B0-----:R-:W0:Y:S02]  /*0140*/  MUFU.RCP R8, R8 ;  /* 0x0000000800087308 */ /* 0x001e240000001000 */
[----:B0-----:R-:W-:-:S06]  /*0150*/  IADD3 R2, PT, PT, R8, 0xffffffe, RZ ;  /* 0x0ffffffe08027810 */ /* 0x001fcc0007ffe0ff */
[----:B------:R0:W2:Y:S02]  /*0160*/  F2I.FTZ.U32.TRUNC.NTZ R3, R2 ;  /* 0x0000000200037305 */ /* 0x0000a4000021f000 */
[----:B0-----:R-:W-:Y:S02]  /*0170*/  IMAD.MOV.U32 R2, RZ, RZ, RZ ;  /* 0x000000ffff027224 */ /* 0x001fe400078e00ff */
[----:B--2---:R-:W-:-:S04]  /*0180*/  IMAD R9, R9, R3, RZ ;  /* 0x0000000309097224 */ /* 0x004fc800078e02ff */
[----:B------:R-:W-:-:S06]  /*0190*/  IMAD.HI.U32 R8, R3, R9, R2 ;  /* 0x0000000903087227 */ /* 0x000fcc00078e0002 */
[----:B------:R-:W-:-:S05]  /*01a0*/  IMAD.HI.U32 R9, R8, R7, RZ ;  /* 0x0000000708097227 */ /* 0x000fca00078e00ff */
[----:B------:R-:W-:-:S05]  /*01b0*/  IADD3 R2, PT, PT, -R9, RZ, RZ ;  /* 0x000000ff09027210 */ /* 0x000fca0007ffe1ff */
[----:B------:R-:W-:Y:S02]  /*01c0*/  IMAD R7, R0, R2, R7 ;  /* 0x0000000200077224 */ /* 0x000fe400078e0207 */
[----:B------:R-:W0:Y:S03]  /*01d0*/  LDC.64 R2, c[0x0][0x380] ;  /* 0x0000e000ff027b82 */ /* 0x000e260000000a00 */
[----:B------:R-:W-:-:S13]  /*01e0*/  ISETP.GE.U32.AND P0, PT, R7, R0, PT ;  /* 0x000000000700720c */ /* 0x000fda0003f06070 */
[----:B------:R-:W-:Y:S01]  /*01f0*/  @P0 IMAD.IADD R7, R7, 0x1, -R0 ;  /* 0x0000000107070824 */ /* 0x000fe200078e0a00 */
[----:B------:R-:W-:-:S04]  /*0200*/  @P0 IADD3 R9, PT, PT, R9, 0x1, RZ ;  /* 0x0000000109090810 */ /* 0x000fc80007ffe0ff */
[----:B------:R-:W-:-:S13]  /*0210*/  ISETP.GE.U32.AND P1, PT, R7, R0, PT ;  /* 0x000000000700720c */ /* 0x000fda0003f26070 */
[----:B------:R-:W-:Y:S01]  /*0220*/  @P1 VIADD R9, R9, 0x1 ;  /* 0x0000000109091836 */ /* 0x000fe20000000000 */
[----:B------:R-:W-:-:S04]  /*0230*/  @!P2 LOP3.LUT R9, RZ, R0, RZ, 0x33, !PT ;  /* 0x00000000ff09a212 */ /* 0x000fc800078e33ff */
[----:B------:R-:W-:-:S04]  /*0240*/  IADD3 R4, PT, PT, R6, R9, RZ ;  /* 0x0000000906047210 */ /* 0x000fc80007ffe0ff */
[C---:B------:R-:W-:Y:S02]  /*0250*/  LOP3.LUT R6, R4.reuse, 0x3, RZ, 0xc0, !PT ;  /* 0x0000000304067812 */ /* 0x040fe400078ec0ff */
[----:B------:R-:W-:Y:S02]  /*0260*/  ISETP.GE.U32.AND P1, PT, R4, 0x3, PT ;  /* 0x000000030400780c */ /* 0x000fe40003f26070 */
[----:B------:R-:W-:-:S13]  /*0270*/  ISETP.NE.AND P0, PT, R6, 0x3, PT ;  /* 0x000000030600780c */ /* 0x000fda0003f05270 */
[----:B01----:R-:W-:Y:S05]  /*0280*/  @!P0 BRA `(.L_x_1) ;  /* 0x0000000000308947 */ /* 0x003fea0003800000 */
[----:B------:R-:W0:Y:S01]  /*0290*/  LDC.64 R8, c[0x0][0x380] ;  /* 0x0000e000ff087b82 */ /* 0x000e220000000a00 */
[----:B------:R-:W-:-:S05]  /*02a0*/  VIADD R4, R4, 0x1 ;  /* 0x0000000104047836 */ /* 0x000fca0000000000 */
[----:B------:R-:W-:-:S04]  /*02b0*/  LOP3.LUT R4, R4, 0x3, RZ, 0xc0, !PT ;  /* 0x0000000304047812 */ /* 0x000fc800078ec0ff */
[----:B------:R-:W-:-:S07]  /*02c0*/  IADD3 R4, PT, PT, -R4, RZ, RZ ;  /* 0x000000ff04047210 */ /* 0x000fce0007ffe1ff */
.L_x_2:
[----:B01----:R-:W-:-:S05]  /*02d0*/  IMAD.WIDE R6, R5, 0x4, R8 ;  /* 0x0000000405067825 */ /* 0x003fca00078e0208 */
[----:B------:R-:W2:Y:S01]  /*02e0*/  LDG.E R10, desc[UR4][R6.64] ;  /* 0x00000004060a7981 */ /* 0x000ea2000c1e1900 */
[----:B------:R-:W-:Y:S01]  /*02f0*/  VIADD R4, R4, 0x1 ;  /* 0x0000000104047836 */ /* 0x000fe20000000000 */
[----:B------:R-:W-:-:S04]  /*0300*/  IADD3 R5, PT, PT, R0, R5, RZ ;  /* 0x0000000500057210 */ /* 0x000fc80007ffe0ff */
[----:B------:R-:W-:Y:S01]  /*0310*/  ISETP.NE.AND P0, PT, R4, RZ, PT ;  /* 0x000000ff0400720c */ /* 0x000fe20003f05270 */
[----:B--2---:R-:W-:-:S05]  /*0320*/  FADD R11, R10, R10 ;  /* 0x0000000a0a0b7221 */ /* 0x004fca0000000000 */
[----:B------:R1:W-:Y:S07]  /*0330*/  STG.E desc[UR4][R6.64], R11 ;  /* 0x0000000b06007986 */ /* 0x0003ee000c101904 */
[----:B------:R-:W-:Y:S05]  /*0340*/  @P0 BRA `(.L_x_2) ;  /* 0xfffffffc00e00947 */ /* 0x000fea000383ffff */
.L_x_1:
[----:B------:R-:W-:Y:S05]  /*0350*/  BSYNC.RECONVERGENT B0 ;  /* 0x0000000000007941 */ /* 0x000fea0003800200 */
.L_x_0:
[----:B------:R-:W-:Y:S05]  /*0360*/  @!P1 EXIT ;  /* 0x000000000000994d */ /* 0x000fea0003800000 */
.L_x_3:
[----:B0-----:R-:W-:-:S05]  /*0370*/  IMAD.WIDE R12, R5, 0x4, R2 ;  /* 0x00000004050c7825 */ /* 0x001fca00078e0202 */
[----:B------:R-:W2:Y:S01]  /*0380*/  LDG.E R4, desc[UR4][R12.64] ;  /* 0x000000040c047981 */ /* 0x000ea2000c1e1900 */
[----:B-1----:R-:W-:-:S04]  /*0390*/  IMAD.WIDE R6, R0, 0x4, R12 ;  /* 0x0000000400067825 */ /* 0x002fc800078e020c */
[----:B--2---:R-:W-:-:S05]  /*03a0*/  FADD R15, R4, R4 ;  /* 0x00000004040f7221 */ /* 0x004fca0000000000 */
[----:B------:R0:W-:Y:S04]  /*03b0*/  STG.E desc[UR4][R12.64], R15 ;  /* 0x0000000f0c007986 */ /* 0x0001e8000c101904 */
[----:B------:R-:W2:Y:S01]  /*03c0*/  LDG.E R4, desc[UR4][R6.64] ;  /* 0x0000000406047981 */ /* 0x000ea2000c1e1900 */
[----:B------:R-:W-:-:S04]  /*03d0*/  IMAD.WIDE R8, R0, 0x4, R6 ;  /* 0x0000000400087825 */ /* 0x000fc800078e0206 */
[----:B--2---:R-:W-:-:S05]  /*03e0*/  FADD R17, R4, R4 ;  /* 0x0000000404117221 */ /* 0x004fca0000000000 */
[----:B------:R0:W-:Y:S04]  /*03f0*/  STG.E desc[UR4][R6.64], R17 ;  /* 0x0000001106007986 */ /* 0x0001e8000c101904 */
[----:B------:R-:W2:Y:S01]  /*0400*/  LDG.E R4, desc[UR4][R8.64] ;  /* 0x0000000408047981 */ /* 0x000ea2000c1e1900 */
[----:B------:R-:W-:-:S04]  /*0410*/  IMAD.WIDE R10, R0, 0x4, R8 ;  /* 0x00000004000a7825 */ /* 0x000fc800078e0208 */
[----:B--2---:R-:W-:-:S05]  /*0420*/  FADD R19, R4, R4 ;  /* 0x0000000404137221 */ /* 0x004fca0000000000 */
[----:B------:R0:W-:Y:S04]  /*0430*/  STG.E desc[UR4][R8.64], R19 ;  /* 0x0000001308007986 */ /* 0x0001e8000c101904 */
[----:B------:R-:W2:Y:S01]  /*0440*/  LDG.E R4, desc[UR4][R10.64] ;  /* 0x000000040a047981 */ /* 0x000ea2000c1e1900 */
[----:B------:R-:W-:-:S04]  /*0450*/  LEA R5, R0, R5, 0x2 ;  /* 0x0000000500057211 */ /* 0x000fc800078e10ff */
[----:B------:R-:W-:Y:S01]  /*0460*/  ISETP.GE.AND P0, PT, R5, UR6, PT ;  /* 0x0000000605007c0c */ /* 0x000fe2000bf06270 */
[----:B--2---:R-:W-:-:S05]  /*0470*/  FADD R21, R4, R4 ;  /* 0x0000000404157221 */ /* 0x004fca0000000000 */
[----:B------:R0:W-:Y:S07]  /*0480*/  STG.E desc[UR4][R10.64], R21 ;  /* 0x000000150a007986 */ /* 0x0001ee000c101904 */
[----:B------:R-:W-:Y:S05]  /*0490*/  @!P0 BRA `(.L_x_3) ;  /* 0xfffffffc00b48947 */ /* 0x000fea000383ffff */
[----:B------:R-:W-:Y:S05]  /*04a0*/  EXIT ;  /* 0x000000000000794d */ /* 0x000fea0003800000 */
.L_x_4:
[----:B------:R-:W-:-:S00]  /*04b0*/  BRA `(.L_x_4) ;  /* 0xfffffffc00fc7947 */ /* 0x000fc0000383ffff */
[----:B------:R-:W-:-:S00]  /*04c0*/  NOP ;  /* 0x0000000000007918 */ /* 0x000fc00000000000 */
        /* <DEDUP_REMOVED lines=11> */
.L_x_5:


//--------------------- .nv.shared.reserved.0     --------------------------
	.section	.nv.shared.reserved.0,"aw",@nobits
	.weak		__nv_reservedSMEM_offset_0_alias
	.size		__nv_reservedSMEM_offset_0_alias, 0, 64
	.other		__nv_reservedSMEM_offset_0_alias,@"STO_CUDA_RESERVED_SHARED STV_DEFAULT"
__nv_reservedSMEM_offset_0_alias:
	.zero		0
	.zero		64


//--------------------- .nv.constant0._Z9vectorAddPfii --------------------------
	.section	.nv.constant0._Z9vectorAddPfii,"a",@progbits
	.sectionflags	@""
	.align	4
.nv.constant0._Z9vectorAddPfii:
	.zero		912


//--------------------- SYMBOLS --------------------------

	.type		.nv.reservedSmem.offset0,@object
	.size		.nv.reservedSmem.offset0,0x4
